//
// Generated by NVIDIA NVVM Compiler
//
// Compiler Build ID: CL-36424714
// Cuda compilation tools, release 13.0, V13.0.88
// Based on NVVM 20.0.0
//

.version 9.0
.target sm_100
.address_size 64

	// .globl	_Z16atomicAddExamplePi

.visible .entry _Z16atomicAddExamplePi(
	.param .u64 .ptr .align 1 _Z16atomicAddExamplePi_param_0
)
{
	.reg .b32 	%r<2>;
	.reg .b64 	%rd<3>;

	ld.param.u64 	%rd1, [_Z16atomicAddExamplePi_param_0];
	cvta.to.global.u64 	%rd2, %rd1;
	atom.global.add.u32 	%r1, [%rd2], 1;
	ret;

}


// ===== COMPILED SASS (sm_100) =====

	.target	sm_100

	.elftype	@"ET_EXEC"


//--------------------- .note.nv.tkinfo           --------------------------
	.section	.note.nv.tkinfo,"",@"SHT_NOTE"
	.sectionflags	@"SHF_NOTE_NV_TKINFO"
	.tkinfo
        /*0018*/ 	.word	0x00000002
        /*0030*/ 	.string	""
        /*0030*/ 	.string	"ptxas"
        /*0030*/ 	.string	"Cuda compilation tools, release 13.0, V13.0.88"
        /*0030*/ 	.string	"Build cuda_13.0.r13.0/compiler.36424714_0"
        /*0030*/ 	.string	"-arch sm_100 -m 64 "



//--------------------- .note.nv.cuinfo           --------------------------
	.section	.note.nv.cuinfo,"",@"SHT_NOTE"
	.sectionflags	@"SHF_NOTE_NV_CUINFO"
        /*0018*/ 	.short	0x0002
        /*001a*/ 	.short	0x0064
        /*001c*/ 	.short	0x0082
	.zero		2


//--------------------- .nv.info                  --------------------------
	.section	.nv.info,"",@"SHT_CUDA_INFO"
	.align	4


	//----- nvinfo : EIATTR_REGCOUNT
	.align		4
        /*0000*/ 	.byte	0x04, 0x2f
        /*0002*/ 	.short	(.L_1 - .L_0)
	.align		4
.L_0:
        /*0004*/ 	.word	index@(_Z16atomicAddExamplePi)
        /*0008*/ 	.word	0x00000008


	//----- nvinfo : EIATTR_FRAME_SIZE
	.align		4
.L_1:
        /*000c*/ 	.byte	0x04, 0x11
        /*000e*/ 	.short	(.L_3 - .L_2)
	.align		4
.L_2:
        /*0010*/ 	.word	index@(_Z16atomicAddExamplePi)
        /*0014*/ 	.word	0x00000000


	//----- nvinfo : EIATTR_MIN_STACK_SIZE
	.align		4
.L_3:
        /*0018*/ 	.byte	0x04, 0x12
        /*001a*/ 	.short	(.L_5 - .L_4)
	.align		4
.L_4:
        /*001c*/ 	.word	index@(_Z16atomicAddExamplePi)
        /*0020*/ 	.word	0x00000000
.L_5:


//--------------------- .nv.compat                --------------------------
	.section	.nv.compat,"",@"SHT_CUDA_COMPAT_INFO"
	.align	4
        /*0000*/ 	.byte	0x02, 0x09, 0x00, 0x00, 0x02, 0x02, 0x01, 0x00, 0x02, 0x05, 0x05, 0x00, 0x03, 0x07, 0x01, 0x01
        /*0010*/ 	.byte	0x02, 0x03, 0x00, 0x00, 0x02, 0x06, 0x01, 0x00, 0x04, 0x0b, 0x08, 0x00, 0x09, 0x00, 0x00, 0x00
        /*0020*/ 	.byte	0x00, 0x00, 0x00, 0x00


//--------------------- .nv.info._Z16atomicAddExamplePi --------------------------
	.section	.nv.info._Z16atomicAddExamplePi,"",@"SHT_CUDA_INFO"
	.sectionflags	@""
	.align	4


	//----- nvinfo : EIATTR_CUDA_API_VERSION
	.align		4
        /*0000*/ 	.byte	0x04, 0x37
        /*0002*/ 	.short	(.L_7 - .L_6)
.L_6:
        /*0004*/ 	.word	0x00000082


	//----- nvinfo : EIATTR_KPARAM_INFO
	.align		4
.L_7:
        /*0008*/ 	.byte	0x04, 0x17
        /*000a*/ 	.short	(.L_9 - .L_8)
.L_8:
        /*000c*/ 	.word	0x00000000
        /*0010*/ 	.short	0x0000
        /*0012*/ 	.short	0x0000
        /*0014*/ 	.byte	0x00, 0xf5, 0x21, 0x00


	//----- nvinfo : EIATTR_SPARSE_MMA_MASK
	.align		4
.L_9:
        /*0018*/ 	.byte	0x03, 0x50
        /*001a*/ 	.short	0x0000


	//----- nvinfo : EIATTR_MAXREG_COUNT
	.align		4
        /*001c*/ 	.byte	0x03, 0x1b
        /*001e*/ 	.short	0x00ff


	//----- nvinfo : EIATTR_MERCURY_ISA_VERSION
	.align		4
        /*0020*/ 	.byte	0x03, 0x5f
        /*0022*/ 	.short	0x0101


	//----- nvinfo : EIATTR_INT_WARP_WIDE_INSTR_OFFSETS
	.align		4
        /*0024*/ 	.byte	0x04, 0x31
        /*0026*/ 	.short	(.L_11 - .L_10)


	//   ....[0]....
.L_10:
        /*0028*/ 	.word	0x00000030


	//----- nvinfo : EIATTR_VRC_CTA_INIT_COUNT
	.align		4
.L_11:
        /*002c*/ 	.byte	0x02, 0x4a
	.zero		1
	.zero		1


	//----- nvinfo : EIATTR_EXIT_INSTR_OFFSETS
	.align		4
        /*0030*/ 	.byte	0x04, 0x1c
        /*0032*/ 	.short	(.L_13 - .L_12)


	//   ....[0]....
.L_12:
        /*0034*/ 	.word	0x00000090


	//----- nvinfo : EIATTR_CBANK_PARAM_SIZE
	.align		4
.L_13:
        /*0038*/ 	.byte	0x03, 0x19
        /*003a*/ 	.short	0x0008


	//----- nvinfo : EIATTR_PARAM_CBANK
	.align		4
        /*003c*/ 	.byte	0x04, 0x0a
        /*003e*/ 	.short	(.L_15 - .L_14)
	.align		4
.L_14:
        /*0040*/ 	.word	index@(.nv.constant0._Z16atomicAddExamplePi)
        /*0044*/ 	.short	0x0380
        /*0046*/ 	.short	0x0008


	//----- nvinfo : EIATTR_SW_WAR
	.align		4
.L_15:
        /*0048*/ 	.byte	0x04, 0x36
        /*004a*/ 	.short	(.L_17 - .L_16)
.L_16:
        /*004c*/ 	.word	0x00000008
.L_17:


//--------------------- .nv.callgraph             --------------------------
	.section	.nv.callgraph,"",@"SHT_CUDA_CALLGRAPH"
	.align	4
	.sectionentsize	8
	.align		4
        /*0000*/ 	.word	0x00000000
	.align		4
        /*0004*/ 	.word	0xffffffff
	.align		4
        /*0008*/ 	.word	0x00000000
	.align		4
        /*000c*/ 	.word	0xfffffffe
	.align		4
        /*0010*/ 	.word	0x00000000
	.align		4
        /*0014*/ 	.word	0xfffffffd
	.align		4
        /*0018*/ 	.word	0x00000000
	.align		4
        /*001c*/ 	.word	0xfffffffc


//--------------------- .text._Z16atomicAddExamplePi --------------------------
	.section	.text._Z16atomicAddExamplePi,"ax",@progbits
	.align	128
        .global         _Z16atomicAddExamplePi
        .type           _Z16atomicAddExamplePi,@function
        .size           _Z16atomicAddExamplePi,(.L_x_1 - _Z16atomicAddExamplePi)
        .other          _Z16atomicAddExamplePi,@"STO_CUDA_ENTRY STV_DEFAULT"
_Z16atomicAddExamplePi:
.text._Z16atomicAddExamplePi:
[----:B------:R-:W-:Y:S01]  /*0000*/  LDC R1, c[0x0][0x37c] ;  /* 0x0000df00ff017b82 */ /* 0x000fe20000000800 */
[----:B------:R-:W0:Y:S07]  /*0010*/  S2R R0, SR_LANEID ;  /* 0x0000000000007919 */ /* 0x000e2e0000000000 */
[----:B------:R-:W1:Y:S01]  /*0020*/  LDC.64 R2, c[0x0][0x380] ;  /* 0x0000e000ff027b82 */ /* 0x000e620000000a00 */
[----:B------:R-:W-:Y:S01]  /*0030*/  VOTEU.ANY UR6, UPT, PT ;  /* 0x0000000000067886 */ /* 0x000fe200038e0100 */
[----:B------:R-:W1:Y:S01]  /*0040*/  LDCU.64 UR4, c[0x0][0x358] ;  /* 0x00006b00ff0477ac */ /* 0x000e620008000a00 */
[----:B------:R-:W1:Y:S01]  /*0050*/  POPC R5, UR6 ;  /* 0x0000000600057d09 */ /* 0x000e620008000000 */
[----:B------:R-:W-:-:S06]  /*0060*/  UFLO.U32 UR7, UR6 ;  /* 0x00000006000772bd */ /* 0x000fcc00080e0000 */
[----:B0-----:R-:W-:-:S13]  /*0070*/  ISETP.EQ.U32.AND P0, PT, R0, UR7, PT ;  /* 0x0000000700007c0c */ /* 0x001fda000bf02070 */
[----:B-1----:R-:W-:Y:S01]  /*0080*/  @P0 REDG.E.ADD.STRONG.GPU desc[UR4][R2.64], R5 ;  /* 0x000000050200098e */ /* 0x002fe2000c12e104 */
[----:B------:R-:W-:Y:S05]  /*0090*/  EXIT ;  /* 0x000000000000794d */ /* 0x000fea0003800000 */
.L_x_0:
[----:B------:R-:W-:-:S00]  /*00a0*/  BRA `(.L_x_0) ;  /* 0xfffffffc00fc7947 */ /* 0x000fc0000383ffff */
[----:B------:R-:W-:-:S00]  /*00b0*/  NOP ;  /* 0x0000000000007918 */ /* 0x000fc00000000000 */
        /* <DEDUP_REMOVED lines=12> */
.L_x_1:


//--------------------- .nv.shared.reserved.0     --------------------------
	.section	.nv.shared.reserved.0,"aw",@nobits
	.weak		__nv_reservedSMEM_offset_0_alias
	.size		__nv_reservedSMEM_offset_0_alias, 0, 64
	.other		__nv_reservedSMEM_offset_0_alias,@"STO_CUDA_RESERVED_SHARED STV_DEFAULT"
__nv_reservedSMEM_offset_0_alias:
	.zero		0
	.zero		64


//--------------------- .nv.constant0._Z16atomicAddExamplePi --------------------------
	.section	.nv.constant0._Z16atomicAddExamplePi,"a",@progbits
	.sectionflags	@""
	.align	4
.nv.constant0._Z16atomicAddExamplePi:
	.zero		904


//--------------------- SYMBOLS --------------------------

	.type		.nv.reservedSmem.offset0,@object
	.size		.nv.reservedSmem.offset0,0x4
